//
// Generated by NVIDIA NVVM Compiler
//
// Compiler Build ID: CL-36424714
// Cuda compilation tools, release 13.0, V13.0.88
// Based on NVVM 20.0.0
//

.version 9.0
.target sm_100
.address_size 64

	// .globl	_Z6kernelPfi

.visible .entry _Z6kernelPfi(
	.param .u64 .ptr .align 1 _Z6kernelPfi_param_0,
	.param .u32 _Z6kernelPfi_param_1
)
{
	.reg .pred 	%p<7>;
	.reg .b32 	%r<11>;
	.reg .b32 	%f<46>;
	.reg .b64 	%rd<5>;

	ld.param.u64 	%rd1, [_Z6kernelPfi_param_0];
	ld.param.u32 	%r2, [_Z6kernelPfi_param_1];
	mov.u32 	%r3, %ctaid.x;
	mov.u32 	%r4, %ntid.x;
	mov.u32 	%r5, %tid.x;
	mad.lo.s32 	%r1, %r3, %r4, %r5;
	setp.ge.s32 	%p1, %r1, %r2;
	@%p1 bra 	$L__BB0_5;
	cvt.rn.f32.s32 	%f1, %r1;
	setp.eq.s32 	%p2, %r1, 0;
	mov.f32 	%f45, 0f3F800000;
	@%p2 bra 	$L__BB0_4;
	mov.f32 	%f6, 0f3182BEBC;
	mov.f32 	%f7, 0f3F0F62A9;
	mul.rn.f32 	%f8, %f7, %f6;
	mov.f32 	%f9, 0f3D6CB5CA;
	mov.f32 	%f10, 0f3DF86069;
	mul.rn.f32 	%f11, %f10, %f9;
	mul.f32 	%f12, %f11, 0f40400000;
	fma.rn.f32 	%f13, %f8, 0f3FB8AA3B, 0fB2E41C09;
	fma.rn.f32 	%f14, 0fBE762A8B, 0f32A55E34, %f13;
	fma.rn.f32 	%f15, %f12, %f8, %f14;
	fma.rn.f32 	%f16, %f11, 0fBE762A8B, %f15;
	mov.f32 	%f17, 0f3FD39B6F;
	add.rn.f32 	%f18, %f17, %f16;
	mul.rn.f32 	%f19, %f18, %f1;
	cvt.rni.f32.f32 	%f20, %f19;
	sub.f32 	%f21, %f19, %f20;
	neg.f32 	%f22, %f19;
	fma.rn.f32 	%f23, %f18, %f1, %f22;
	mov.f32 	%f24, 0fBFD39B6F;
	add.rn.f32 	%f25, %f18, %f24;
	neg.f32 	%f26, %f25;
	add.rn.f32 	%f27, %f16, %f26;
	fma.rn.f32 	%f28, %f27, %f1, %f23;
	add.f32 	%f29, %f21, %f28;
	setp.gt.f32 	%p3, %f20, 0f00000000;
	selp.b32 	%r6, 0, -2097152000, %p3;
	abs.f32 	%f30, %f1;
	setp.num.f32 	%p4, %f30, %f30;
	setp.lt.f32 	%p5, %f19, 0f00000000;
	selp.f32 	%f31, 0f00000000, 0f7F800000, %p5;
	abs.f32 	%f32, %f19;
	setp.gt.f32 	%p6, %f32, 0f43180000;
	cvt.rzi.s32.f32 	%r7, %f20;
	shl.b32 	%r8, %r7, 23;
	sub.s32 	%r9, %r8, %r6;
	mov.b32 	%f33, %r9;
	add.s32 	%r10, %r6, 2130706432;
	mov.b32 	%f34, %r10;
	fma.rn.f32 	%f35, %f29, 0f391FCB8E, 0f3AAF85ED;
	fma.rn.f32 	%f36, %f35, %f29, 0f3C1D9856;
	fma.rn.f32 	%f37, %f36, %f29, 0f3D6357BB;
	fma.rn.f32 	%f38, %f37, %f29, 0f3E75FDEC;
	fma.rn.f32 	%f39, %f38, %f29, 0f3F317218;
	fma.rn.f32 	%f40, %f39, %f29, 0f3F800000;
	mul.f32 	%f41, %f40, %f34;
	mul.f32 	%f42, %f41, %f33;
	selp.f32 	%f45, %f31, %f42, %p6;
	@%p4 bra 	$L__BB0_4;
	mov.f32 	%f43, 0f40490FDA;
	add.rn.f32 	%f45, %f43, %f1;
$L__BB0_4:
	sqrt.rn.f32 	%f44, %f45;
	cvta.to.global.u64 	%rd2, %rd1;
	mul.wide.s32 	%rd3, %r1, 4;
	add.s64 	%rd4, %rd2, %rd3;
	st.global.f32 	[%rd4], %f44;
$L__BB0_5:
	ret;

}


// ===== COMPILED SASS (sm_100) =====

	.target	sm_100

	.elftype	@"ET_EXEC"


//--------------------- .note.nv.tkinfo           --------------------------
	.section	.note.nv.tkinfo,"",@"SHT_NOTE"
	.sectionflags	@"SHF_NOTE_NV_TKINFO"
	.tkinfo
        /*0018*/ 	.word	0x00000002
        /*0030*/ 	.string	""
        /*0030*/ 	.string	"ptxas"
        /*0030*/ 	.string	"Cuda compilation tools, release 13.0, V13.0.88"
        /*0030*/ 	.string	"Build cuda_13.0.r13.0/compiler.36424714_0"
        /*0030*/ 	.string	"-arch sm_100 -m 64 "



//--------------------- .note.nv.cuinfo           --------------------------
	.section	.note.nv.cuinfo,"",@"SHT_NOTE"
	.sectionflags	@"SHF_NOTE_NV_CUINFO"
        /*0018*/ 	.short	0x0002
        /*001a*/ 	.short	0x0064
        /*001c*/ 	.short	0x0082
	.zero		2


//--------------------- .nv.info                  --------------------------
	.section	.nv.info,"",@"SHT_CUDA_INFO"
	.align	4


	//----- nvinfo : EIATTR_REGCOUNT
	.align		4
        /*0000*/ 	.byte	0x04, 0x2f
        /*0002*/ 	.short	(.L_1 - .L_0)
	.align		4
.L_0:
        /*0004*/ 	.word	index@(_Z6kernelPfi)
        /*0008*/ 	.word	0x0000000c


	//----- nvinfo : EIATTR_FRAME_SIZE
	.align		4
.L_1:
        /*000c*/ 	.byte	0x04, 0x11
        /*000e*/ 	.short	(.L_3 - .L_2)
	.align		4
.L_2:
        /*0010*/ 	.word	index@($__internal_0_$__cuda_sm20_sqrt_rn_f32_slowpath)
        /*0014*/ 	.word	0x00000000


	//----- nvinfo : EIATTR_FRAME_SIZE
	.align		4
.L_3:
        /*0018*/ 	.byte	0x04, 0x11
        /*001a*/ 	.short	(.L_5 - .L_4)
	.align		4
.L_4:
        /*001c*/ 	.word	index@(_Z6kernelPfi)
        /*0020*/ 	.word	0x00000000


	//----- nvinfo : EIATTR_MIN_STACK_SIZE
	.align		4
.L_5:
        /*0024*/ 	.byte	0x04, 0x12
        /*0026*/ 	.short	(.L_7 - .L_6)
	.align		4
.L_6:
        /*0028*/ 	.word	index@(_Z6kernelPfi)
        /*002c*/ 	.word	0x00000000
.L_7:


//--------------------- .nv.compat                --------------------------
	.section	.nv.compat,"",@"SHT_CUDA_COMPAT_INFO"
	.align	4
        /*0000*/ 	.byte	0x02, 0x09, 0x00, 0x00, 0x02, 0x02, 0x01, 0x00, 0x02, 0x05, 0x05, 0x00, 0x03, 0x07, 0x01, 0x01
        /*0010*/ 	.byte	0x02, 0x03, 0x00, 0x00, 0x02, 0x06, 0x01, 0x00, 0x04, 0x0b, 0x08, 0x00, 0x01, 0x00, 0x00, 0x00
        /*0020*/ 	.byte	0x00, 0x00, 0x00, 0x00


//--------------------- .nv.info._Z6kernelPfi     --------------------------
	.section	.nv.info._Z6kernelPfi,"",@"SHT_CUDA_INFO"
	.sectionflags	@""
	.align	4


	//----- nvinfo : EIATTR_CUDA_API_VERSION
	.align		4
        /*0000*/ 	.byte	0x04, 0x37
        /*0002*/ 	.short	(.L_9 - .L_8)
.L_8:
        /*0004*/ 	.word	0x00000082


	//----- nvinfo : EIATTR_KPARAM_INFO
	.align		4
.L_9:
        /*0008*/ 	.byte	0x04, 0x17
        /*000a*/ 	.short	(.L_11 - .L_10)
.L_10:
        /*000c*/ 	.word	0x00000000
        /*0010*/ 	.short	0x0001
        /*0012*/ 	.short	0x0008
        /*0014*/ 	.byte	0x00, 0xf0, 0x11, 0x00


	//----- nvinfo : EIATTR_KPARAM_INFO
	.align		4
.L_11:
        /*0018*/ 	.byte	0x04, 0x17
        /*001a*/ 	.short	(.L_13 - .L_12)
.L_12:
        /*001c*/ 	.word	0x00000000
        /*0020*/ 	.short	0x0000
        /*0022*/ 	.short	0x0000
        /*0024*/ 	.byte	0x00, 0xf5, 0x21, 0x00


	//----- nvinfo : EIATTR_SPARSE_MMA_MASK
	.align		4
.L_13:
        /*0028*/ 	.byte	0x03, 0x50
        /*002a*/ 	.short	0x0000


	//----- nvinfo : EIATTR_MAXREG_COUNT
	.align		4
        /*002c*/ 	.byte	0x03, 0x1b
        /*002e*/ 	.short	0x00ff


	//----- nvinfo : EIATTR_MERCURY_ISA_VERSION
	.align		4
        /*0030*/ 	.byte	0x03, 0x5f
        /*0032*/ 	.short	0x0101


	//----- nvinfo : EIATTR_VRC_CTA_INIT_COUNT
	.align		4
        /*0034*/ 	.byte	0x02, 0x4a
	.zero		1
	.zero		1


	//----- nvinfo : EIATTR_EXIT_INSTR_OFFSETS
	.align		4
        /*0038*/ 	.byte	0x04, 0x1c
        /*003a*/ 	.short	(.L_15 - .L_14)


	//   ....[0]....
.L_14:
        /*003c*/ 	.word	0x00000070


	//   ....[1]....
        /*0040*/ 	.word	0x00000440


	//----- nvinfo : EIATTR_CRS_STACK_SIZE
	.align		4
.L_15:
        /*0044*/ 	.byte	0x04, 0x1e
        /*0046*/ 	.short	(.L_17 - .L_16)
.L_16:
        /*0048*/ 	.word	0x00000000


	//----- nvinfo : EIATTR_CBANK_PARAM_SIZE
	.align		4
.L_17:
        /*004c*/ 	.byte	0x03, 0x19
        /*004e*/ 	.short	0x000c


	//----- nvinfo : EIATTR_PARAM_CBANK
	.align		4
        /*0050*/ 	.byte	0x04, 0x0a
        /*0052*/ 	.short	(.L_19 - .L_18)
	.align		4
.L_18:
        /*0054*/ 	.word	index@(.nv.constant0._Z6kernelPfi)
        /*0058*/ 	.short	0x0380
        /*005a*/ 	.short	0x000c


	//----- nvinfo : EIATTR_SW_WAR
	.align		4
.L_19:
        /*005c*/ 	.byte	0x04, 0x36
        /*005e*/ 	.short	(.L_21 - .L_20)
.L_20:
        /*0060*/ 	.word	0x00000008
.L_21:


//--------------------- .nv.callgraph             --------------------------
	.section	.nv.callgraph,"",@"SHT_CUDA_CALLGRAPH"
	.align	4
	.sectionentsize	8
	.align		4
        /*0000*/ 	.word	0x00000000
	.align		4
        /*0004*/ 	.word	0xffffffff
	.align		4
        /*0008*/ 	.word	0x00000000
	.align		4
        /*000c*/ 	.word	0xfffffffe
	.align		4
        /*0010*/ 	.word	0x00000000
	.align		4
        /*0014*/ 	.word	0xfffffffd
	.align		4
        /*0018*/ 	.word	0x00000000
	.align		4
        /*001c*/ 	.word	0xfffffffc


//--------------------- .text._Z6kernelPfi        --------------------------
	.section	.text._Z6kernelPfi,"ax",@progbits
	.align	128
        .global         _Z6kernelPfi
        .type           _Z6kernelPfi,@function
        .size           _Z6kernelPfi,(.L_x_7 - _Z6kernelPfi)
        .other          _Z6kernelPfi,@"STO_CUDA_ENTRY STV_DEFAULT"
_Z6kernelPfi:
.text._Z6kernelPfi:
[----:B------:R-:W-:Y:S01]  /*0000*/  LDC R1, c[0x0][0x37c] ;  /* 0x0000df00ff017b82 */ /* 0x000fe20000000800 */
[----:B------:R-:W0:Y:S07]  /*0010*/  S2R R3, SR_TID.X ;  /* 0x0000000000037919 */ /* 0x000e2e0000002100 */
[----:B------:R-:W0:Y:S01]  /*0020*/  S2UR UR4, SR_CTAID.X ;  /* 0x00000000000479c3 */ /* 0x000e220000002500 */
[----:B------:R-:W1:Y:S07]  /*0030*/  LDCU UR5, c[0x0][0x388] ;  /* 0x00007100ff0577ac */ /* 0x000e6e0008000800 */
[----:B------:R-:W0:Y:S02]  /*0040*/  LDC R2, c[0x0][0x360] ;  /* 0x0000d800ff027b82 */ /* 0x000e240000000800 */
[----:B0-----:R-:W-:-:S05]  /*0050*/  IMAD R2, R2, UR4, R3 ;  /* 0x0000000402027c24 */ /* 0x001fca000f8e0203 */
[----:B-1----:R-:W-:-:S13]  /*0060*/  ISETP.GE.AND P0, PT, R2, UR5, PT ;  /* 0x0000000502007c0c */ /* 0x002fda000bf06270 */
[----:B------:R-:W-:Y:S05]  /*0070*/  @P0 EXIT ;  /* 0x000000000000094d */ /* 0x000fea0003800000 */
[----:B------:R-:W-:Y:S01]  /*0080*/  ISETP.NE.AND P0, PT, R2, RZ, PT ;  /* 0x000000ff0200720c */ /* 0x000fe20003f05270 */
[----:B------:R-:W0:Y:S01]  /*0090*/  LDCU.64 UR4, c[0x0][0x358] ;  /* 0x00006b00ff0477ac */ /* 0x000e220008000a00 */
[----:B------:R-:W-:Y:S01]  /*00a0*/  BSSY.RECONVERGENT B0, `(.L_x_0) ;  /* 0x0000027000007945 */ /* 0x000fe20003800200 */
[----:B------:R-:W-:-:S10]  /*00b0*/  HFMA2 R3, -RZ, RZ, 1.875, 0 ;  /* 0x3f800000ff037431 */ /* 0x000fd400000001ff */
[----:B------:R-:W-:Y:S05]  /*00c0*/  @!P0 BRA `(.L_x_1) ;  /* 0x0000000000908947 */ /* 0x000fea0003800000 */
[----:B------:R-:W-:Y:S02]  /*00d0*/  MOV R3, 0x311275dd ;  /* 0x311275dd00037802 */ /* 0x000fe40000000f00 */
[----:B------:R-:W-:Y:S02]  /*00e0*/  MOV R0, 0x3fb8aa3b ;  /* 0x3fb8aa3b00007802 */ /* 0x000fe40000000f00 */
[----:B------:R-:W-:Y:S02]  /*00f0*/  MOV R5, 0x3e762a8b ;  /* 0x3e762a8b00057802 */ /* 0x000fe40000000f00 */
[----:B------:R-:W-:Y:S01]  /*0100*/  MOV R8, 0x391fcb8e ;  /* 0x391fcb8e00087802 */ /* 0x000fe20000000f00 */
[----:B------:R-:W-:-:S04]  /*0110*/  FFMA R0, R3, R0, -2.6555442289577513293e-08 ;  /* 0xb2e41c0903007423 */ /* 0x000fc80000000000 */
[----:B------:R-:W-:-:S04]  /*0120*/  FFMA R0, -R5, 1.9251366722983220825e-08, R0 ;  /* 0x32a55e3405007823 */ /* 0x000fc80000000100 */
[----:B------:R-:W-:-:S04]  /*0130*/  FFMA R0, R3, 0.021026106551289558411, R0 ;  /* 0x3cac3ef103007823 */ /* 0x000fc80000000000 */
[----:B------:R-:W-:Y:S01]  /*0140*/  FFMA R3, -R5, 0.0070087020285427570343, R0 ;  /* 0x3be5a94105037823 */ /* 0x000fe20000000100 */
[----:B------:R-:W-:-:S03]  /*0150*/  I2FP.F32.S32 R0, R2 ;  /* 0x0000000200007245 */ /* 0x000fc60000201400 */
[----:B------:R-:W-:Y:S01]  /*0160*/  FADD R5, R3, 1.6531809568405151367 ;  /* 0x3fd39b6f03057421 */ /* 0x000fe20000000000 */
[----:B------:R-:W-:-:S03]  /*0170*/  FSETP.NAN.AND P2, PT, |R0|, |R0|, PT ;  /* 0x400000000000720b */ /* 0x000fc60003f48200 */
[----:B------:R-:W-:Y:S01]  /*0180*/  FMUL R7, R0, R5 ;  /* 0x0000000500077220 */ /* 0x000fe20000400000 */
[----:B------:R-:W-:-:S03]  /*0190*/  FADD R6, R5, -1.6531809568405151367 ;  /* 0xbfd39b6f05067421 */ /* 0x000fc60000000000 */
[----:B------:R-:W1:Y:S01]  /*01a0*/  FRND R4, R7 ;  /* 0x0000000700047307 */ /* 0x000e620000201000 */
[----:B------:R-:W-:Y:S01]  /*01b0*/  FADD R6, R3, -R6 ;  /* 0x8000000603067221 */ /* 0x000fe20000000000 */
[----:B------:R-:W-:Y:S01]  /*01c0*/  FFMA R5, R0, R5, -R7 ;  /* 0x0000000500057223 */ /* 0x000fe20000000807 */
[----:B------:R-:W-:-:S03]  /*01d0*/  FSETP.GT.AND P0, PT, |R7|, 152, PT ;  /* 0x431800000700780b */ /* 0x000fc60003f04200 */
[----:B------:R-:W-:Y:S02]  /*01e0*/  FFMA R6, R0, R6, R5 ;  /* 0x0000000600067223 */ /* 0x000fe40000000005 */
[----:B------:R-:W2:Y:S01]  /*01f0*/  F2I.NTZ R5, R7 ;  /* 0x0000000700057305 */ /* 0x000ea20000203100 */
[----:B-1----:R-:W-:Y:S01]  /*0200*/  FADD R3, R7, -R4 ;  /* 0x8000000407037221 */ /* 0x002fe20000000000 */
[----:B------:R-:W-:-:S03]  /*0210*/  FSETP.GT.AND P1, PT, R4, RZ, PT ;  /* 0x000000ff0400720b */ /* 0x000fc60003f24000 */
[----:B------:R-:W-:Y:S01]  /*0220*/  FADD R3, R3, R6 ;  /* 0x0000000603037221 */ /* 0x000fe20000000000 */
[----:B------:R-:W-:Y:S02]  /*0230*/  SEL R4, RZ, 0x83000000, P1 ;  /* 0x83000000ff047807 */ /* 0x000fe40000800000 */
[----:B------:R-:W-:Y:S01]  /*0240*/  FSETP.GEU.AND P1, PT, R7, RZ, PT ;  /* 0x000000ff0700720b */ /* 0x000fe20003f2e000 */
[----:B------:R-:W-:Y:S01]  /*0250*/  FFMA R6, R3, R8, 0.0013391353422775864601 ;  /* 0x3aaf85ed03067423 */ /* 0x000fe20000000008 */
[----:B--2---:R-:W-:-:S03]  /*0260*/  LEA R5, R5, -R4, 0x17 ;  /* 0x8000000405057211 */ /* 0x004fc600078eb8ff */
[----:B------:R-:W-:-:S04]  /*0270*/  FFMA R6, R3, R6, 0.0096188392490148544312 ;  /* 0x3c1d985603067423 */ /* 0x000fc80000000006 */
[----:B------:R-:W-:-:S04]  /*0280*/  FFMA R6, R3, R6, 0.055503588169813156128 ;  /* 0x3d6357bb03067423 */ /* 0x000fc80000000006 */
[----:B------:R-:W-:-:S04]  /*0290*/  FFMA R6, R3, R6, 0.24022644758224487305 ;  /* 0x3e75fdec03067423 */ /* 0x000fc80000000006 */
[----:B------:R-:W-:Y:S01]  /*02a0*/  FFMA R8, R3, R6, 0.69314718246459960938 ;  /* 0x3f31721803087423 */ /* 0x000fe20000000006 */
[----:B------:R-:W-:-:S03]  /*02b0*/  IADD3 R6, PT, PT, R4, 0x7f000000, RZ ;  /* 0x7f00000004067810 */ /* 0x000fc60007ffe0ff */
[----:B------:R-:W-:Y:S01]  /*02c0*/  FFMA R9, R3, R8, 1 ;  /* 0x3f80000003097423 */ /* 0x000fe20000000008 */
[----:B------:R-:W-:-:S03]  /*02d0*/  FSEL R3, RZ, +INF , !P1 ;  /* 0x7f800000ff037808 */ /* 0x000fc60004800000 */
[----:B------:R-:W-:-:S04]  /*02e0*/  FMUL R6, R6, R9 ;  /* 0x0000000906067220 */ /* 0x000fc80000400000 */
[----:B------:R-:W-:Y:S01]  /*02f0*/  @!P0 FMUL R3, R5, R6 ;  /* 0x0000000605038220 */ /* 0x000fe20000400000 */
[----:B------:R-:W-:-:S07]  /*0300*/  @P2 FADD R3, R0, 3.1415925025939941406 ;  /* 0x40490fda00032421 */ /* 0x000fce0000000000 */
.L_x_1:
[----:B0-----:R-:W-:Y:S05]  /*0310*/  BSYNC.RECONVERGENT B0 ;  /* 0x0000000000007941 */ /* 0x001fea0003800200 */
.L_x_0:
[----:B------:R-:W-:Y:S01]  /*0320*/  IADD3 R0, PT, PT, R3, -0xd000000, RZ ;  /* 0xf300000003007810 */ /* 0x000fe20007ffe0ff */
[----:B------:R0:W1:Y:S01]  /*0330*/  MUFU.RSQ R4, R3 ;  /* 0x0000000300047308 */ /* 0x0000620000001400 */
[----:B------:R-:W-:Y:S02]  /*0340*/  BSSY.RECONVERGENT B0, `(.L_x_2) ;  /* 0x000000c000007945 */ /* 0x000fe40003800200 */
[----:B------:R-:W-:-:S13]  /*0350*/  ISETP.GT.U32.AND P0, PT, R0, 0x727fffff, PT ;  /* 0x727fffff0000780c */ /* 0x000fda0003f04070 */
[----:B0-----:R-:W-:Y:S05]  /*0360*/  @!P0 BRA `(.L_x_3) ;  /* 0x0000000000148947 */ /* 0x001fea0003800000 */
[----:B------:R-:W-:Y:S02]  /*0370*/  MOV R0, R3 ;  /* 0x0000000300007202 */ /* 0x000fe40000000f00 */
[----:B------:R-:W-:-:S07]  /*0380*/  MOV R8, 0x3a0 ;  /* 0x000003a000087802 */ /* 0x000fce0000000f00 */
[----:B-1----:R-:W-:Y:S05]  /*0390*/  CALL.REL.NOINC `($__internal_0_$__cuda_sm20_sqrt_rn_f32_slowpath) ;  /* 0x00000000002c7944 */ /* 0x002fea0003c00000 */
[----:B------:R-:W-:Y:S01]  /*03a0*/  MOV R7, R3 ;  /* 0x0000000300077202 */ /* 0x000fe20000000f00 */
[----:B------:R-:W-:Y:S06]  /*03b0*/  BRA `(.L_x_4) ;  /* 0x0000000000107947 */ /* 0x000fec0003800000 */
.L_x_3:
[C---:B-1----:R-:W-:Y:S01]  /*03c0*/  FMUL.FTZ R0, R4.reuse, R3 ;  /* 0x0000000304007220 */ /* 0x042fe20000410000 */
[----:B------:R-:W-:-:S03]  /*03d0*/  FMUL.FTZ R7, R4, 0.5 ;  /* 0x3f00000004077820 */ /* 0x000fc60000410000 */
[----:B------:R-:W-:-:S04]  /*03e0*/  FFMA R3, -R0, R0, R3 ;  /* 0x0000000000037223 */ /* 0x000fc80000000103 */
[----:B------:R-:W-:-:S07]  /*03f0*/  FFMA R7, R3, R7, R0 ;  /* 0x0000000703077223 */ /* 0x000fce0000000000 */
.L_x_4:
[----:B------:R-:W-:Y:S05]  /*0400*/  BSYNC.RECONVERGENT B0 ;  /* 0x0000000000007941 */ /* 0x000fea0003800200 */
.L_x_2:
[----:B------:R-:W0:Y:S02]  /*0410*/  LDC.64 R4, c[0x0][0x380] ;  /* 0x0000e000ff047b82 */ /* 0x000e240000000a00 */
[----:B0-----:R-:W-:-:S05]  /*0420*/  IMAD.WIDE R2, R2, 0x4, R4 ;  /* 0x0000000402027825 */ /* 0x001fca00078e0204 */
[----:B------:R-:W-:Y:S01]  /*0430*/  STG.E desc[UR4][R2.64], R7 ;  /* 0x0000000702007986 */ /* 0x000fe2000c101904 */
[----:B------:R-:W-:Y:S05]  /*0440*/  EXIT ;  /* 0x000000000000794d */ /* 0x000fea0003800000 */
        .weak           $__internal_0_$__cuda_sm20_sqrt_rn_f32_slowpath
        .type           $__internal_0_$__cuda_sm20_sqrt_rn_f32_slowpath,@function
        .size           $__internal_0_$__cuda_sm20_sqrt_rn_f32_slowpath,(.L_x_7 - $__internal_0_$__cuda_sm20_sqrt_rn_f32_slowpath)
$__internal_0_$__cuda_sm20_sqrt_rn_f32_slowpath:
[----:B------:R-:W-:-:S13]  /*0450*/  LOP3.LUT P0, RZ, R0, 0x7fffffff, RZ, 0xc0, !PT ;  /* 0x7fffffff00ff7812 */ /* 0x000fda000780c0ff */
[----:B------:R-:W-:Y:S01]  /*0460*/  @!P0 MOV R3, R0 ;  /* 0x0000000000038202 */ /* 0x000fe20000000f00 */
[----:B------:R-:W-:Y:S06]  /*0470*/  @!P0 BRA `(.L_x_5) ;  /* 0x0000000000408947 */ /* 0x000fec0003800000 */
[----:B------:R-:W-:-:S13]  /*0480*/  FSETP.GEU.FTZ.AND P0, PT, R0, RZ, PT ;  /* 0x000000ff0000720b */ /* 0x000fda0003f1e000 */
[----:B------:R-:W-:Y:S01]  /*0490*/  @!P0 MOV R3, 0x7fffffff ;  /* 0x7fffffff00038802 */ /* 0x000fe20000000f00 */
[----:B------:R-:W-:Y:S06]  /*04a0*/  @!P0 BRA `(.L_x_5) ;  /* 0x0000000000348947 */ /* 0x000fec0003800000 */
[----:B------:R-:W-:-:S13]  /*04b0*/  FSETP.GTU.FTZ.AND P0, PT, |R0|, +INF , PT ;  /* 0x7f8000000000780b */ /* 0x000fda0003f1c200 */
[----:B------:R-:W-:Y:S01]  /*04c0*/  @P0 FADD.FTZ R3, R0, 1 ;  /* 0x3f80000000030421 */ /* 0x000fe20000010000 */
[----:B------:R-:W-:Y:S06]  /*04d0*/  @P0 BRA `(.L_x_5) ;  /* 0x0000000000280947 */ /* 0x000fec0003800000 */
[----:B------:R-:W-:-:S13]  /*04e0*/  FSETP.NEU.FTZ.AND P0, PT, |R0|, +INF , PT ;  /* 0x7f8000000000780b */ /* 0x000fda0003f1d200 */
[----:B------:R-:W-:-:S04]  /*04f0*/  @P0 FFMA R4, R0, 1.84467440737095516160e+19, RZ ;  /* 0x5f80000000040823 */ /* 0x000fc800000000ff */
[----:B------:R-:W0:Y:S02]  /*0500*/  @P0 MUFU.RSQ R3, R4 ;  /* 0x0000000400030308 */ /* 0x000e240000001400 */
[----:B0-----:R-:W-:Y:S01]  /*0510*/  @P0 FMUL.FTZ R5, R4, R3 ;  /* 0x0000000304050220 */ /* 0x001fe20000410000 */
[----:B------:R-:W-:Y:S01]  /*0520*/  @P0 FMUL.FTZ R7, R3, 0.5 ;  /* 0x3f00000003070820 */ /* 0x000fe20000410000 */
[----:B------:R-:W-:Y:S02]  /*0530*/  @!P0 MOV R3, R0 ;  /* 0x0000000000038202 */ /* 0x000fe40000000f00 */
[----:B------:R-:W-:-:S04]  /*0540*/  @P0 FADD.FTZ R6, -R5, -RZ ;  /* 0x800000ff05060221 */ /* 0x000fc80000010100 */
[----:B------:R-:W-:-:S04]  /*0550*/  @P0 FFMA R6, R5, R6, R4 ;  /* 0x0000000605060223 */ /* 0x000fc80000000004 */
[----:B------:R-:W-:-:S04]  /*0560*/  @P0 FFMA R6, R6, R7, R5 ;  /* 0x0000000706060223 */ /* 0x000fc80000000005 */
[----:B------:R-:W-:-:S07]  /*0570*/  @P0 FMUL.FTZ R3, R6, 2.3283064365386962891e-10 ;  /* 0x2f80000006030820 */ /* 0x000fce0000410000 */
.L_x_5:
[----:B------:R-:W-:Y:S01]  /*0580*/  HFMA2 R5, -RZ, RZ, 0, 0 ;  /* 0x00000000ff057431 */ /* 0x000fe200000001ff */
[----:B------:R-:W-:-:S04]  /*0590*/  MOV R4, R8 ;  /* 0x0000000800047202 */ /* 0x000fc80000000f00 */
[----:B------:R-:W-:Y:S05]  /*05a0*/  RET.REL.NODEC R4 `(_Z6kernelPfi) ;  /* 0xfffffff804947950 */ /* 0x000fea0003c3ffff */
.L_x_6:
[----:B------:R-:W-:-:S00]  /*05b0*/  BRA `(.L_x_6) ;  /* 0xfffffffc00fc7947 */ /* 0x000fc0000383ffff */
[----:B------:R-:W-:-:S00]  /*05c0*/  NOP ;  /* 0x0000000000007918 */ /* 0x000fc00000000000 */
        /* <DEDUP_REMOVED lines=11> */
.L_x_7:


//--------------------- .nv.shared.reserved.0     --------------------------
	.section	.nv.shared.reserved.0,"aw",@nobits
	.weak		__nv_reservedSMEM_offset_0_alias
	.size		__nv_reservedSMEM_offset_0_alias, 0, 64
	.other		__nv_reservedSMEM_offset_0_alias,@"STO_CUDA_RESERVED_SHARED STV_DEFAULT"
__nv_reservedSMEM_offset_0_alias:
	.zero		0
	.zero		64


//--------------------- .nv.constant0._Z6kernelPfi --------------------------
	.section	.nv.constant0._Z6kernelPfi,"a",@progbits
	.sectionflags	@""
	.align	4
.nv.constant0._Z6kernelPfi:
	.zero		908


//--------------------- SYMBOLS --------------------------

	.type		.nv.reservedSmem.offset0,@object
	.size		.nv.reservedSmem.offset0,0x4
